//
// Generated by NVIDIA NVVM Compiler
//
// Compiler Build ID: CL-36424714
// Cuda compilation tools, release 13.0, V13.0.88
// Based on NVVM 20.0.0
//

.version 9.0
.target sm_100
.address_size 64

	// .globl	_Z12vecAddKernelPfS_S_i
.extern .func  (.param .b32 func_retval0) vprintf
(
	.param .b64 vprintf_param_0,
	.param .b64 vprintf_param_1
)
;
.global .align 1 .b8 $str[14] = {98, 108, 111, 99, 107, 68, 105, 109, 58, 32, 37, 100, 10};
.global .align 1 .b8 $str$1[13] = {103, 114, 105, 100, 68, 105, 109, 58, 32, 37, 100, 10};

.visible .entry _Z12vecAddKernelPfS_S_i(
	.param .u64 .ptr .align 1 _Z12vecAddKernelPfS_S_i_param_0,
	.param .u64 .ptr .align 1 _Z12vecAddKernelPfS_S_i_param_1,
	.param .u64 .ptr .align 1 _Z12vecAddKernelPfS_S_i_param_2,
	.param .u32 _Z12vecAddKernelPfS_S_i_param_3
)
{
	.local .align 8 .b8 	__local_depot0[8];
	.reg .b64 	%SP;
	.reg .b64 	%SPL;
	.reg .pred 	%p<3>;
	.reg .b32 	%r<11>;
	.reg .b32 	%f<4>;
	.reg .b64 	%rd<17>;

	mov.u64 	%SPL, __local_depot0;
	cvta.local.u64 	%SP, %SPL;
	ld.param.u64 	%rd1, [_Z12vecAddKernelPfS_S_i_param_0];
	ld.param.u64 	%rd2, [_Z12vecAddKernelPfS_S_i_param_1];
	ld.param.u64 	%rd3, [_Z12vecAddKernelPfS_S_i_param_2];
	ld.param.u32 	%r3, [_Z12vecAddKernelPfS_S_i_param_3];
	mov.u32 	%r4, %ctaid.x;
	mov.u32 	%r1, %ntid.x;
	mov.u32 	%r5, %tid.x;
	mad.lo.s32 	%r2, %r4, %r1, %r5;
	setp.ne.s32 	%p1, %r2, 0;
	@%p1 bra 	$L__BB0_2;
	add.u64 	%rd4, %SP, 0;
	add.u64 	%rd5, %SPL, 0;
	st.local.u32 	[%rd5], %r1;
	mov.u64 	%rd6, $str;
	cvta.global.u64 	%rd7, %rd6;
	{ // callseq 0, 0
	.param .b64 param0;
	st.param.b64 	[param0], %rd7;
	.param .b64 param1;
	st.param.b64 	[param1], %rd4;
	.param .b32 retval0;
	call.uni (retval0), 
	vprintf, 
	(
	param0, 
	param1
	);
	ld.param.b32 	%r6, [retval0];
	} // callseq 0
	mov.u32 	%r8, %nctaid.x;
	st.local.u32 	[%rd5], %r8;
	mov.u64 	%rd8, $str$1;
	cvta.global.u64 	%rd9, %rd8;
	{ // callseq 1, 0
	.param .b64 param0;
	st.param.b64 	[param0], %rd9;
	.param .b64 param1;
	st.param.b64 	[param1], %rd4;
	.param .b32 retval0;
	call.uni (retval0), 
	vprintf, 
	(
	param0, 
	param1
	);
	ld.param.b32 	%r9, [retval0];
	} // callseq 1
$L__BB0_2:
	setp.ge.s32 	%p2, %r2, %r3;
	@%p2 bra 	$L__BB0_4;
	cvta.to.global.u64 	%rd10, %rd1;
	mul.wide.s32 	%rd11, %r2, 4;
	add.s64 	%rd12, %rd10, %rd11;
	ld.global.f32 	%f1, [%rd12];
	cvta.to.global.u64 	%rd13, %rd2;
	add.s64 	%rd14, %rd13, %rd11;
	ld.global.f32 	%f2, [%rd14];
	add.f32 	%f3, %f1, %f2;
	cvta.to.global.u64 	%rd15, %rd3;
	add.s64 	%rd16, %rd15, %rd11;
	st.global.f32 	[%rd16], %f3;
$L__BB0_4:
	ret;

}


// ===== COMPILED SASS (sm_100) =====

	.target	sm_100

	.elftype	@"ET_EXEC"


//--------------------- .note.nv.tkinfo           --------------------------
	.section	.note.nv.tkinfo,"",@"SHT_NOTE"
	.sectionflags	@"SHF_NOTE_NV_TKINFO"
	.tkinfo
        /*0018*/ 	.word	0x00000002
        /*0030*/ 	.string	""
        /*0030*/ 	.string	"ptxas"
        /*0030*/ 	.string	"Cuda compilation tools, release 13.0, V13.0.88"
        /*0030*/ 	.string	"Build cuda_13.0.r13.0/compiler.36424714_0"
        /*0030*/ 	.string	"-arch sm_100 -m 64 "



//--------------------- .note.nv.cuinfo           --------------------------
	.section	.note.nv.cuinfo,"",@"SHT_NOTE"
	.sectionflags	@"SHF_NOTE_NV_CUINFO"
        /*0018*/ 	.short	0x0002
        /*001a*/ 	.short	0x0064
        /*001c*/ 	.short	0x0082
	.zero		2


//--------------------- .nv.info                  --------------------------
	.section	.nv.info,"",@"SHT_CUDA_INFO"
	.align	4


	//----- nvinfo : EIATTR_REGCOUNT
	.align		4
        /*0000*/ 	.byte	0x04, 0x2f
        /*0002*/ 	.short	(.L_3 - .L_2)
	.align		4
.L_2:
        /*0004*/ 	.word	index@(_Z12vecAddKernelPfS_S_i)
        /*0008*/ 	.word	0x00000018


	//----- nvinfo : EIATTR_FRAME_SIZE
	.align		4
.L_3:
        /*000c*/ 	.byte	0x04, 0x11
        /*000e*/ 	.short	(.L_5 - .L_4)
	.align		4
.L_4:
        /*0010*/ 	.word	index@(_Z12vecAddKernelPfS_S_i)
        /*0014*/ 	.word	0x00000008


	//----- nvinfo : EIATTR_MIN_STACK_SIZE
	.align		4
.L_5:
        /*0018*/ 	.byte	0x04, 0x12
        /*001a*/ 	.short	(.L_7 - .L_6)
	.align		4
.L_6:
        /*001c*/ 	.word	index@(_Z12vecAddKernelPfS_S_i)
        /*0020*/ 	.word	0x00000008
.L_7:


//--------------------- .nv.compat                --------------------------
	.section	.nv.compat,"",@"SHT_CUDA_COMPAT_INFO"
	.align	4
        /*0000*/ 	.byte	0x02, 0x09, 0x00, 0x00, 0x02, 0x02, 0x01, 0x00, 0x02, 0x05, 0x05, 0x00, 0x03, 0x07, 0x01, 0x01
        /*0010*/ 	.byte	0x02, 0x03, 0x00, 0x00, 0x02, 0x06, 0x01, 0x00, 0x04, 0x0b, 0x08, 0x00, 0x09, 0x00, 0x00, 0x00
        /*0020*/ 	.byte	0x00, 0x00, 0x00, 0x00


//--------------------- .nv.info._Z12vecAddKernelPfS_S_i --------------------------
	.section	.nv.info._Z12vecAddKernelPfS_S_i,"",@"SHT_CUDA_INFO"
	.sectionflags	@""
	.align	4


	//----- nvinfo : EIATTR_CUDA_API_VERSION
	.align		4
        /*0000*/ 	.byte	0x04, 0x37
        /*0002*/ 	.short	(.L_9 - .L_8)
.L_8:
        /*0004*/ 	.word	0x00000082


	//----- nvinfo : EIATTR_KPARAM_INFO
	.align		4
.L_9:
        /*0008*/ 	.byte	0x04, 0x17
        /*000a*/ 	.short	(.L_11 - .L_10)
.L_10:
        /*000c*/ 	.word	0x00000000
        /*0010*/ 	.short	0x0003
        /*0012*/ 	.short	0x0018
        /*0014*/ 	.byte	0x00, 0xf0, 0x11, 0x00


	//----- nvinfo : EIATTR_KPARAM_INFO
	.align		4
.L_11:
        /*0018*/ 	.byte	0x04, 0x17
        /*001a*/ 	.short	(.L_13 - .L_12)
.L_12:
        /*001c*/ 	.word	0x00000000
        /*0020*/ 	.short	0x0002
        /*0022*/ 	.short	0x0010
        /*0024*/ 	.byte	0x00, 0xf5, 0x21, 0x00


	//----- nvinfo : EIATTR_KPARAM_INFO
	.align		4
.L_13:
        /*0028*/ 	.byte	0x04, 0x17
        /*002a*/ 	.short	(.L_15 - .L_14)
.L_14:
        /*002c*/ 	.word	0x00000000
        /*0030*/ 	.short	0x0001
        /*0032*/ 	.short	0x0008
        /*0034*/ 	.byte	0x00, 0xf5, 0x21, 0x00


	//----- nvinfo : EIATTR_KPARAM_INFO
	.align		4
.L_15:
        /*0038*/ 	.byte	0x04, 0x17
        /*003a*/ 	.short	(.L_17 - .L_16)
.L_16:
        /*003c*/ 	.word	0x00000000
        /*0040*/ 	.short	0x0000
        /*0042*/ 	.short	0x0000
        /*0044*/ 	.byte	0x00, 0xf5, 0x21, 0x00


	//----- nvinfo : EIATTR_SPARSE_MMA_MASK
	.align		4
.L_17:
        /*0048*/ 	.byte	0x03, 0x50
        /*004a*/ 	.short	0x0000


	//----- nvinfo : EIATTR_MAXREG_COUNT
	.align		4
        /*004c*/ 	.byte	0x03, 0x1b
        /*004e*/ 	.short	0x00ff


	//----- nvinfo : EIATTR_EXTERNS
	.align		4
        /*0050*/ 	.byte	0x04, 0x0f
        /*0052*/ 	.short	(.L_19 - .L_18)


	//   ....[0]....
	.align		4
.L_18:
        /*0054*/ 	.word	index@(vprintf)


	//----- nvinfo : EIATTR_MERCURY_ISA_VERSION
	.align		4
.L_19:
        /*0058*/ 	.byte	0x03, 0x5f
        /*005a*/ 	.short	0x0101


	//----- nvinfo : EIATTR_VRC_CTA_INIT_COUNT
	.align		4
        /*005c*/ 	.byte	0x02, 0x4a
	.zero		1
	.zero		1


	//----- nvinfo : EIATTR_SYSCALL_OFFSETS
	.align		4
        /*0060*/ 	.byte	0x04, 0x46
        /*0062*/ 	.short	(.L_21 - .L_20)


	//   ....[0]....
.L_20:
        /*0064*/ 	.word	0x00000160


	//   ....[1]....
        /*0068*/ 	.word	0x00000200


	//----- nvinfo : EIATTR_EXIT_INSTR_OFFSETS
	.align		4
.L_21:
        /*006c*/ 	.byte	0x04, 0x1c
        /*006e*/ 	.short	(.L_23 - .L_22)


	//   ....[0]....
.L_22:
        /*0070*/ 	.word	0x00000240


	//   ....[1]....
        /*0074*/ 	.word	0x00000300


	//----- nvinfo : EIATTR_CRS_STACK_SIZE
	.align		4
.L_23:
        /*0078*/ 	.byte	0x04, 0x1e
        /*007a*/ 	.short	(.L_25 - .L_24)
.L_24:
        /*007c*/ 	.word	0x00000000


	//----- nvinfo : EIATTR_CBANK_PARAM_SIZE
	.align		4
.L_25:
        /*0080*/ 	.byte	0x03, 0x19
        /*0082*/ 	.short	0x001c


	//----- nvinfo : EIATTR_PARAM_CBANK
	.align		4
        /*0084*/ 	.byte	0x04, 0x0a
        /*0086*/ 	.short	(.L_27 - .L_26)
	.align		4
.L_26:
        /*0088*/ 	.word	index@(.nv.constant0._Z12vecAddKernelPfS_S_i)
        /*008c*/ 	.short	0x0380
        /*008e*/ 	.short	0x001c


	//----- nvinfo : EIATTR_SW_WAR
	.align		4
.L_27:
        /*0090*/ 	.byte	0x04, 0x36
        /*0092*/ 	.short	(.L_29 - .L_28)
.L_28:
        /*0094*/ 	.word	0x00000008
.L_29:


//--------------------- .nv.callgraph             --------------------------
	.section	.nv.callgraph,"",@"SHT_CUDA_CALLGRAPH"
	.align	4
	.sectionentsize	8
	.align		4
        /*0000*/ 	.word	0x00000000
	.align		4
        /*0004*/ 	.word	0xffffffff
	.align		4
        /*0008*/ 	.word	index@(_Z12vecAddKernelPfS_S_i)
	.align		4
        /*000c*/ 	.word	index@(vprintf)
	.align		4
        /*0010*/ 	.word	0x00000000
	.align		4
        /*0014*/ 	.word	0xfffffffe
	.align		4
        /*0018*/ 	.word	0x00000000
	.align		4
        /*001c*/ 	.word	0xfffffffd
	.align		4
        /*0020*/ 	.word	0x00000000
	.align		4
        /*0024*/ 	.word	0xfffffffc


//--------------------- .nv.constant4             --------------------------
	.section	.nv.constant4,"a",@progbits
	.align	8
	.align		8
.nv.constant4:
        /*0000*/ 	.dword	vprintf
	.align		8
        /*0008*/ 	.dword	$str
	.align		8
        /*0010*/ 	.dword	$str$1


//--------------------- .text._Z12vecAddKernelPfS_S_i --------------------------
	.section	.text._Z12vecAddKernelPfS_S_i,"ax",@progbits
	.align	128
        .global         _Z12vecAddKernelPfS_S_i
        .type           _Z12vecAddKernelPfS_S_i,@function
        .size           _Z12vecAddKernelPfS_S_i,(.L_x_4 - _Z12vecAddKernelPfS_S_i)
        .other          _Z12vecAddKernelPfS_S_i,@"STO_CUDA_ENTRY STV_DEFAULT"
_Z12vecAddKernelPfS_S_i:
.text._Z12vecAddKernelPfS_S_i:
[----:B------:R-:W0:Y:S01]  /*0000*/  LDC R1, c[0x0][0x37c] ;  /* 0x0000df00ff017b82 */ /* 0x000e220000000800 */
[----:B------:R-:W1:Y:S01]  /*0010*/  S2R R3, SR_TID.X ;  /* 0x0000000000037919 */ /* 0x000e620000002100 */
[----:B------:R-:W2:Y:S06]  /*0020*/  LDCU UR5, c[0x0][0x2fc] ;  /* 0x00005f80ff0577ac */ /* 0x000eac0008000800 */
[----:B------:R-:W1:Y:S01]  /*0030*/  S2UR UR6, SR_CTAID.X ;  /* 0x00000000000679c3 */ /* 0x000e620000002500 */
[----:B0-----:R-:W-:Y:S01]  /*0040*/  VIADD R1, R1, 0xfffffff8 ;  /* 0xfffffff801017836 */ /* 0x001fe20000000000 */
[----:B------:R-:W-:Y:S01]  /*0050*/  BSSY.RECONVERGENT B6, `(.L_x_0) ;  /* 0x000001c000067945 */ /* 0x000fe20003800200 */
[----:B------:R-:W0:Y:S05]  /*0060*/  LDCU UR4, c[0x0][0x2f8] ;  /* 0x00005f00ff0477ac */ /* 0x000e2a0008000800 */
[----:B------:R-:W1:Y:S01]  /*0070*/  LDC R0, c[0x0][0x360] ;  /* 0x0000d800ff007b82 */ /* 0x000e620000000800 */
[----:B0-----:R-:W-:-:S05]  /*0080*/  IADD3 R16, P1, PT, R1, UR4, RZ ;  /* 0x0000000401107c10 */ /* 0x001fca000ff3e0ff */
[----:B--2---:R-:W-:Y:S02]  /*0090*/  IMAD.X R17, RZ, RZ, UR5, P1 ;  /* 0x00000005ff117e24 */ /* 0x004fe400088e06ff */
[----:B-1----:R-:W-:-:S05]  /*00a0*/  IMAD R18, R0, UR6, R3 ;  /* 0x0000000600127c24 */ /* 0x002fca000f8e0203 */
[----:B------:R-:W-:-:S13]  /*00b0*/  ISETP.NE.AND P0, PT, R18, RZ, PT ;  /* 0x000000ff1200720c */ /* 0x000fda0003f05270 */
[----:B------:R-:W-:Y:S05]  /*00c0*/  @P0 BRA `(.L_x_1) ;  /* 0x0000000000500947 */ /* 0x000fea0003800000 */
[----:B------:R-:W-:Y:S01]  /*00d0*/  MOV R2, 0x0 ;  /* 0x0000000000027802 */ /* 0x000fe20000000f00 */
[----:B------:R0:W-:Y:S01]  /*00e0*/  STL [R1], R0 ;  /* 0x0000000001007387 */ /* 0x0001e20000100800 */
[----:B------:R-:W1:Y:S01]  /*00f0*/  LDCU.64 UR4, c[0x4][0x8] ;  /* 0x01000100ff0477ac */ /* 0x000e620008000a00 */
[----:B------:R-:W-:Y:S01]  /*0100*/  MOV R6, R16 ;  /* 0x0000001000067202 */ /* 0x000fe20000000f00 */
[----:B------:R0:W2:Y:S01]  /*0110*/  LDC.64 R8, c[0x4][R2] ;  /* 0x0100000002087b82 */ /* 0x0000a20000000a00 */
[----:B------:R-:W-:Y:S01]  /*0120*/  IMAD.MOV.U32 R7, RZ, RZ, R17 ;  /* 0x000000ffff077224 */ /* 0x000fe200078e0011 */
[----:B-1----:R-:W-:Y:S01]  /*0130*/  MOV R4, UR4 ;  /* 0x0000000400047c02 */ /* 0x002fe20008000f00 */
[----:B0-----:R-:W-:-:S07]  /*0140*/  IMAD.U32 R5, RZ, RZ, UR5 ;  /* 0x00000005ff057e24 */ /* 0x001fce000f8e00ff */
[----:B------:R-:W-:-:S07]  /*0150*/  LEPC R20, `(.L_x_2) ;  /* 0x000000001014794e */ /* 0x000fce0000000000 */
[----:B--2---:R-:W-:Y:S05]  /*0160*/  CALL.ABS.NOINC R8 ;  /* 0x0000000008007343 */ /* 0x004fea0003c00000 */
.L_x_2:
[----:B------:R-:W0:Y:S01]  /*0170*/  LDC R0, c[0x0][0x370] ;  /* 0x0000dc00ff007b82 */ /* 0x000e220000000800 */
[----:B------:R-:W1:Y:S01]  /*0180*/  LDCU.64 UR4, c[0x4][0x10] ;  /* 0x01000200ff0477ac */ /* 0x000e620008000a00 */
[----:B------:R-:W-:Y:S02]  /*0190*/  MOV R6, R16 ;  /* 0x0000001000067202 */ /* 0x000fe40000000f00 */
[----:B------:R-:W-:-:S04]  /*01a0*/  MOV R7, R17 ;  /* 0x0000001100077202 */ /* 0x000fc80000000f00 */
[----:B------:R-:W2:Y:S01]  /*01b0*/  LDC.64 R2, c[0x4][R2] ;  /* 0x0100000002027b82 */ /* 0x000ea20000000a00 */
[----:B-1----:R-:W-:Y:S01]  /*01c0*/  MOV R4, UR4 ;  /* 0x0000000400047c02 */ /* 0x002fe20008000f00 */
[----:B------:R-:W-:Y:S01]  /*01d0*/  IMAD.U32 R5, RZ, RZ, UR5 ;  /* 0x00000005ff057e24 */ /* 0x000fe2000f8e00ff */
[----:B0-----:R0:W-:Y:S06]  /*01e0*/  STL [R1], R0 ;  /* 0x0000000001007387 */ /* 0x0011ec0000100800 */
[----:B------:R-:W-:-:S07]  /*01f0*/  LEPC R20, `(.L_x_1) ;  /* 0x000000001014794e */ /* 0x000fce0000000000 */
[----:B0-2---:R-:W-:Y:S05]  /*0200*/  CALL.ABS.NOINC R2 ;  /* 0x0000000002007343 */ /* 0x005fea0003c00000 */
.L_x_1:
[----:B------:R-:W-:Y:S05]  /*0210*/  BSYNC.RECONVERGENT B6 ;  /* 0x0000000000067941 */ /* 0x000fea0003800200 */
.L_x_0:
[----:B------:R-:W0:Y:S02]  /*0220*/  LDCU UR4, c[0x0][0x398] ;  /* 0x00007300ff0477ac */ /* 0x000e240008000800 */
[----:B0-----:R-:W-:-:S13]  /*0230*/  ISETP.GE.AND P0, PT, R18, UR4, PT ;  /* 0x0000000412007c0c */ /* 0x001fda000bf06270 */
[----:B------:R-:W-:Y:S05]  /*0240*/  @P0 EXIT ;  /* 0x000000000000094d */ /* 0x000fea0003800000 */
[----:B------:R-:W0:Y:S01]  /*0250*/  LDC.64 R2, c[0x0][0x380] ;  /* 0x0000e000ff027b82 */ /* 0x000e220000000a00 */
[----:B------:R-:W1:Y:S07]  /*0260*/  LDCU.64 UR4, c[0x0][0x358] ;  /* 0x00006b00ff0477ac */ /* 0x000e6e0008000a00 */
[----:B------:R-:W2:Y:S08]  /*0270*/  LDC.64 R4, c[0x0][0x388] ;  /* 0x0000e200ff047b82 */ /* 0x000eb00000000a00 */
[----:B------:R-:W3:Y:S01]  /*0280*/  LDC.64 R6, c[0x0][0x390] ;  /* 0x0000e400ff067b82 */ /* 0x000ee20000000a00 */
[----:B0-----:R-:W-:-:S06]  /*0290*/  IMAD.WIDE R2, R18, 0x4, R2 ;  /* 0x0000000412027825 */ /* 0x001fcc00078e0202 */
[----:B-1----:R-:W4:Y:S01]  /*02a0*/  LDG.E R2, desc[UR4][R2.64] ;  /* 0x0000000402027981 */ /* 0x002f22000c1e1900 */
[----:B--2---:R-:W-:-:S06]  /*02b0*/  IMAD.WIDE R4, R18, 0x4, R4 ;  /* 0x0000000412047825 */ /* 0x004fcc00078e0204 */
[----:B------:R-:W4:Y:S01]  /*02c0*/  LDG.E R5, desc[UR4][R4.64] ;  /* 0x0000000404057981 */ /* 0x000f22000c1e1900 */
[----:B---3--:R-:W-:-:S04]  /*02d0*/  IMAD.WIDE R18, R18, 0x4, R6 ;  /* 0x0000000412127825 */ /* 0x008fc800078e0206 */
[----:B----4-:R-:W-:-:S05]  /*02e0*/  FADD R7, R2, R5 ;  /* 0x0000000502077221 */ /* 0x010fca0000000000 */
[----:B------:R-:W-:Y:S01]  /*02f0*/  STG.E desc[UR4][R18.64], R7 ;  /* 0x0000000712007986 */ /* 0x000fe2000c101904 */
[----:B------:R-:W-:Y:S05]  /*0300*/  EXIT ;  /* 0x000000000000794d */ /* 0x000fea0003800000 */
.L_x_3:
[----:B------:R-:W-:-:S00]  /*0310*/  BRA `(.L_x_3) ;  /* 0xfffffffc00fc7947 */ /* 0x000fc0000383ffff */
[----:B------:R-:W-:-:S00]  /*0320*/  NOP ;  /* 0x0000000000007918 */ /* 0x000fc00000000000 */
        /* <DEDUP_REMOVED lines=13> */
.L_x_4:


//--------------------- .nv.global.init           --------------------------
	.section	.nv.global.init,"aw",@progbits
.nv.global.init:
	.type		$str$1,@object
	.size		$str$1,($str - $str$1)
$str$1:
        /*0000*/ 	.byte	0x67, 0x72, 0x69, 0x64, 0x44, 0x69, 0x6d, 0x3a, 0x20, 0x25, 0x64, 0x0a, 0x00
	.type		$str,@object
	.size		$str,(.L_0 - $str)
$str:
        /*000d*/ 	.byte	0x62, 0x6c, 0x6f, 0x63, 0x6b, 0x44, 0x69, 0x6d, 0x3a, 0x20, 0x25, 0x64, 0x0a, 0x00
.L_0:


//--------------------- .nv.shared.reserved.0     --------------------------
	.section	.nv.shared.reserved.0,"aw",@nobits
	.weak		__nv_reservedSMEM_offset_0_alias
	.size		__nv_reservedSMEM_offset_0_alias, 0, 64
	.other		__nv_reservedSMEM_offset_0_alias,@"STO_CUDA_RESERVED_SHARED STV_DEFAULT"
__nv_reservedSMEM_offset_0_alias:
	.zero		0
	.zero		64


//--------------------- .nv.constant0._Z12vecAddKernelPfS_S_i --------------------------
	.section	.nv.constant0._Z12vecAddKernelPfS_S_i,"a",@progbits
	.sectionflags	@""
	.align	4
.nv.constant0._Z12vecAddKernelPfS_S_i:
	.zero		924


//--------------------- SYMBOLS --------------------------

	.type		.nv.reservedSmem.offset0,@object
	.size		.nv.reservedSmem.offset0,0x4
	.type		vprintf,@function
